//
// Generated by NVIDIA NVVM Compiler
//
// Compiler Build ID: CL-36424714
// Cuda compilation tools, release 13.0, V13.0.88
// Based on NVVM 20.0.0
//

.version 9.0
.target sm_100
.address_size 64

	// .globl	_Z26push_onto_free_list_kernelPN4pool4nodeES1_

.visible .entry _Z26push_onto_free_list_kernelPN4pool4nodeES1_(
	.param .u64 .ptr .align 1 _Z26push_onto_free_list_kernelPN4pool4nodeES1__param_0,
	.param .u64 .ptr .align 1 _Z26push_onto_free_list_kernelPN4pool4nodeES1__param_1
)
{
	.reg .b64 	%rd<4>;

	ld.param.u64 	%rd1, [_Z26push_onto_free_list_kernelPN4pool4nodeES1__param_0];
	ld.param.u64 	%rd2, [_Z26push_onto_free_list_kernelPN4pool4nodeES1__param_1];
	cvta.to.global.u64 	%rd3, %rd2;
	st.global.u64 	[%rd3], %rd1;
	ret;

}


// ===== COMPILED SASS (sm_100) =====

	.target	sm_100

	.elftype	@"ET_EXEC"


//--------------------- .note.nv.tkinfo           --------------------------
	.section	.note.nv.tkinfo,"",@"SHT_NOTE"
	.sectionflags	@"SHF_NOTE_NV_TKINFO"
	.tkinfo
        /*0018*/ 	.word	0x00000002
        /*0030*/ 	.string	""
        /*0030*/ 	.string	"ptxas"
        /*0030*/ 	.string	"Cuda compilation tools, release 13.0, V13.0.88"
        /*0030*/ 	.string	"Build cuda_13.0.r13.0/compiler.36424714_0"
        /*0030*/ 	.string	"-arch sm_100 -m 64 "



//--------------------- .note.nv.cuinfo           --------------------------
	.section	.note.nv.cuinfo,"",@"SHT_NOTE"
	.sectionflags	@"SHF_NOTE_NV_CUINFO"
        /*0018*/ 	.short	0x0002
        /*001a*/ 	.short	0x0064
        /*001c*/ 	.short	0x0082
	.zero		2


//--------------------- .nv.info                  --------------------------
	.section	.nv.info,"",@"SHT_CUDA_INFO"
	.align	4


	//----- nvinfo : EIATTR_REGCOUNT
	.align		4
        /*0000*/ 	.byte	0x04, 0x2f
        /*0002*/ 	.short	(.L_1 - .L_0)
	.align		4
.L_0:
        /*0004*/ 	.word	index@(_Z26push_onto_free_list_kernelPN4pool4nodeES1_)
        /*0008*/ 	.word	0x00000008


	//----- nvinfo : EIATTR_FRAME_SIZE
	.align		4
.L_1:
        /*000c*/ 	.byte	0x04, 0x11
        /*000e*/ 	.short	(.L_3 - .L_2)
	.align		4
.L_2:
        /*0010*/ 	.word	index@(_Z26push_onto_free_list_kernelPN4pool4nodeES1_)
        /*0014*/ 	.word	0x00000000


	//----- nvinfo : EIATTR_MIN_STACK_SIZE
	.align		4
.L_3:
        /*0018*/ 	.byte	0x04, 0x12
        /*001a*/ 	.short	(.L_5 - .L_4)
	.align		4
.L_4:
        /*001c*/ 	.word	index@(_Z26push_onto_free_list_kernelPN4pool4nodeES1_)
        /*0020*/ 	.word	0x00000000
.L_5:


//--------------------- .nv.compat                --------------------------
	.section	.nv.compat,"",@"SHT_CUDA_COMPAT_INFO"
	.align	4
        /*0000*/ 	.byte	0x02, 0x09, 0x00, 0x00, 0x02, 0x02, 0x01, 0x00, 0x02, 0x05, 0x05, 0x00, 0x03, 0x07, 0x01, 0x01
        /*0010*/ 	.byte	0x02, 0x03, 0x00, 0x00, 0x02, 0x06, 0x01, 0x00, 0x04, 0x0b, 0x08, 0x00, 0x09, 0x00, 0x00, 0x00
        /*0020*/ 	.byte	0x00, 0x00, 0x00, 0x00


//--------------------- .nv.info._Z26push_onto_free_list_kernelPN4pool4nodeES1_ --------------------------
	.section	.nv.info._Z26push_onto_free_list_kernelPN4pool4nodeES1_,"",@"SHT_CUDA_INFO"
	.sectionflags	@""
	.align	4


	//----- nvinfo : EIATTR_CUDA_API_VERSION
	.align		4
        /*0000*/ 	.byte	0x04, 0x37
        /*0002*/ 	.short	(.L_7 - .L_6)
.L_6:
        /*0004*/ 	.word	0x00000082


	//----- nvinfo : EIATTR_KPARAM_INFO
	.align		4
.L_7:
        /*0008*/ 	.byte	0x04, 0x17
        /*000a*/ 	.short	(.L_9 - .L_8)
.L_8:
        /*000c*/ 	.word	0x00000000
        /*0010*/ 	.short	0x0001
        /*0012*/ 	.short	0x0008
        /*0014*/ 	.byte	0x00, 0xf5, 0x21, 0x00


	//----- nvinfo : EIATTR_KPARAM_INFO
	.align		4
.L_9:
        /*0018*/ 	.byte	0x04, 0x17
        /*001a*/ 	.short	(.L_11 - .L_10)
.L_10:
        /*001c*/ 	.word	0x00000000
        /*0020*/ 	.short	0x0000
        /*0022*/ 	.short	0x0000
        /*0024*/ 	.byte	0x00, 0xf5, 0x21, 0x00


	//----- nvinfo : EIATTR_SPARSE_MMA_MASK
	.align		4
.L_11:
        /*0028*/ 	.byte	0x03, 0x50
        /*002a*/ 	.short	0x0000


	//----- nvinfo : EIATTR_MAXREG_COUNT
	.align		4
        /*002c*/ 	.byte	0x03, 0x1b
        /*002e*/ 	.short	0x00ff


	//----- nvinfo : EIATTR_MERCURY_ISA_VERSION
	.align		4
        /*0030*/ 	.byte	0x03, 0x5f
        /*0032*/ 	.short	0x0101


	//----- nvinfo : EIATTR_VRC_CTA_INIT_COUNT
	.align		4
        /*0034*/ 	.byte	0x02, 0x4a
	.zero		1
	.zero		1


	//----- nvinfo : EIATTR_EXIT_INSTR_OFFSETS
	.align		4
        /*0038*/ 	.byte	0x04, 0x1c
        /*003a*/ 	.short	(.L_13 - .L_12)


	//   ....[0]....
.L_12:
        /*003c*/ 	.word	0x00000050


	//----- nvinfo : EIATTR_CBANK_PARAM_SIZE
	.align		4
.L_13:
        /*0040*/ 	.byte	0x03, 0x19
        /*0042*/ 	.short	0x0010


	//----- nvinfo : EIATTR_PARAM_CBANK
	.align		4
        /*0044*/ 	.byte	0x04, 0x0a
        /*0046*/ 	.short	(.L_15 - .L_14)
	.align		4
.L_14:
        /*0048*/ 	.word	index@(.nv.constant0._Z26push_onto_free_list_kernelPN4pool4nodeES1_)
        /*004c*/ 	.short	0x0380
        /*004e*/ 	.short	0x0010


	//----- nvinfo : EIATTR_SW_WAR
	.align		4
.L_15:
        /*0050*/ 	.byte	0x04, 0x36
        /*0052*/ 	.short	(.L_17 - .L_16)
.L_16:
        /*0054*/ 	.word	0x00000008
.L_17:


//--------------------- .nv.callgraph             --------------------------
	.section	.nv.callgraph,"",@"SHT_CUDA_CALLGRAPH"
	.align	4
	.sectionentsize	8
	.align		4
        /*0000*/ 	.word	0x00000000
	.align		4
        /*0004*/ 	.word	0xffffffff
	.align		4
        /*0008*/ 	.word	0x00000000
	.align		4
        /*000c*/ 	.word	0xfffffffe
	.align		4
        /*0010*/ 	.word	0x00000000
	.align		4
        /*0014*/ 	.word	0xfffffffd
	.align		4
        /*0018*/ 	.word	0x00000000
	.align		4
        /*001c*/ 	.word	0xfffffffc


//--------------------- .text._Z26push_onto_free_list_kernelPN4pool4nodeES1_ --------------------------
	.section	.text._Z26push_onto_free_list_kernelPN4pool4nodeES1_,"ax",@progbits
	.align	128
        .global         _Z26push_onto_free_list_kernelPN4pool4nodeES1_
        .type           _Z26push_onto_free_list_kernelPN4pool4nodeES1_,@function
        .size           _Z26push_onto_free_list_kernelPN4pool4nodeES1_,(.L_x_1 - _Z26push_onto_free_list_kernelPN4pool4nodeES1_)
        .other          _Z26push_onto_free_list_kernelPN4pool4nodeES1_,@"STO_CUDA_ENTRY STV_DEFAULT"
_Z26push_onto_free_list_kernelPN4pool4nodeES1_:
.text._Z26push_onto_free_list_kernelPN4pool4nodeES1_:
[----:B------:R-:W-:Y:S08]  /*0000*/  LDC R1, c[0x0][0x37c] ;  /* 0x0000df00ff017b82 */ /* 0x000ff00000000800 */
[----:B------:R-:W0:Y:S01]  /*0010*/  LDC.64 R2, c[0x0][0x388] ;  /* 0x0000e200ff027b82 */ /* 0x000e220000000a00 */
[----:B------:R-:W0:Y:S07]  /*0020*/  LDCU.64 UR4, c[0x0][0x358] ;  /* 0x00006b00ff0477ac */ /* 0x000e2e0008000a00 */
[----:B------:R-:W0:Y:S02]  /*0030*/  LDC.64 R4, c[0x0][0x380] ;  /* 0x0000e000ff047b82 */ /* 0x000e240000000a00 */
[----:B0-----:R-:W-:Y:S01]  /*0040*/  STG.E.64 desc[UR4][R2.64], R4 ;  /* 0x0000000402007986 */ /* 0x001fe2000c101b04 */
[----:B------:R-:W-:Y:S05]  /*0050*/  EXIT ;  /* 0x000000000000794d */ /* 0x000fea0003800000 */
.L_x_0:
[----:B------:R-:W-:-:S00]  /*0060*/  BRA `(.L_x_0) ;  /* 0xfffffffc00fc7947 */ /* 0x000fc0000383ffff */
[----:B------:R-:W-:-:S00]  /*0070*/  NOP ;  /* 0x0000000000007918 */ /* 0x000fc00000000000 */
        /* <DEDUP_REMOVED lines=8> */
.L_x_1:


//--------------------- .nv.shared.reserved.0     --------------------------
	.section	.nv.shared.reserved.0,"aw",@nobits
	.weak		__nv_reservedSMEM_offset_0_alias
	.size		__nv_reservedSMEM_offset_0_alias, 0, 64
	.other		__nv_reservedSMEM_offset_0_alias,@"STO_CUDA_RESERVED_SHARED STV_DEFAULT"
__nv_reservedSMEM_offset_0_alias:
	.zero		0
	.zero		64


//--------------------- .nv.constant0._Z26push_onto_free_list_kernelPN4pool4nodeES1_ --------------------------
	.section	.nv.constant0._Z26push_onto_free_list_kernelPN4pool4nodeES1_,"a",@progbits
	.sectionflags	@""
	.align	4
.nv.constant0._Z26push_onto_free_list_kernelPN4pool4nodeES1_:
	.zero		912


//--------------------- SYMBOLS --------------------------

	.type		.nv.reservedSmem.offset0,@object
	.size		.nv.reservedSmem.offset0,0x4
